//
// Generated by NVIDIA NVVM Compiler
//
// Compiler Build ID: CL-36424714
// Cuda compilation tools, release 13.0, V13.0.88
// Based on NVVM 20.0.0
//

.version 9.0
.target sm_100
.address_size 64

	// .globl	_Z3mulPKdS0_Pdm

.visible .entry _Z3mulPKdS0_Pdm(
	.param .u64 .ptr .align 1 _Z3mulPKdS0_Pdm_param_0,
	.param .u64 .ptr .align 1 _Z3mulPKdS0_Pdm_param_1,
	.param .u64 .ptr .align 1 _Z3mulPKdS0_Pdm_param_2,
	.param .u64 _Z3mulPKdS0_Pdm_param_3
)
{
	.reg .pred 	%p<10>;
	.reg .b32 	%r<10>;
	.reg .b64 	%rd<77>;
	.reg .b64 	%fd<68>;

	ld.param.u64 	%rd24, [_Z3mulPKdS0_Pdm_param_0];
	ld.param.u64 	%rd25, [_Z3mulPKdS0_Pdm_param_1];
	ld.param.u64 	%rd26, [_Z3mulPKdS0_Pdm_param_3];
	cvta.to.global.u64 	%rd1, %rd25;
	cvta.to.global.u64 	%rd2, %rd24;
	mov.u32 	%r1, %tid.x;
	mov.u32 	%r2, %ctaid.x;
	mov.u32 	%r3, %ntid.x;
	mad.lo.s32 	%r4, %r2, %r3, %r1;
	mov.u32 	%r5, %tid.y;
	mov.u32 	%r6, %ctaid.y;
	mov.u32 	%r7, %ntid.y;
	mad.lo.s32 	%r8, %r6, %r7, %r5;
	cvt.u64.u32 	%rd3, %r4;
	cvt.u64.u32 	%rd4, %r8;
	max.u64 	%rd27, %rd3, %rd4;
	setp.ge.u64 	%p1, %rd27, %rd26;
	mov.f64 	%fd67, 0d0000000000000000;
	@%p1 bra 	$L__BB0_12;
	mul.lo.s64 	%rd5, %rd26, %rd3;
	and.b64  	%rd6, %rd26, 7;
	setp.lt.u64 	%p2, %rd26, 8;
	mov.f64 	%fd67, 0d0000000000000000;
	mov.b64 	%rd75, 0;
	@%p2 bra 	$L__BB0_4;
	and.b64  	%rd75, %rd26, -8;
	shl.b64 	%rd29, %rd4, 3;
	add.s64 	%rd72, %rd1, %rd29;
	shl.b64 	%rd30, %rd5, 3;
	add.s64 	%rd31, %rd30, %rd2;
	add.s64 	%rd71, %rd31, 32;
	mov.f64 	%fd67, 0d0000000000000000;
	mov.u64 	%rd73, %rd75;
$L__BB0_3:
	.pragma "nounroll";
	ld.global.f64 	%fd17, [%rd71+-32];
	ld.global.f64 	%fd18, [%rd72];
	fma.rn.f64 	%fd19, %fd17, %fd18, %fd67;
	ld.global.f64 	%fd20, [%rd71+-24];
	shl.b64 	%rd32, %rd26, 3;
	add.s64 	%rd33, %rd72, %rd32;
	ld.global.f64 	%fd21, [%rd33];
	fma.rn.f64 	%fd22, %fd20, %fd21, %fd19;
	ld.global.f64 	%fd23, [%rd71+-16];
	add.s64 	%rd34, %rd33, %rd32;
	ld.global.f64 	%fd24, [%rd34];
	fma.rn.f64 	%fd25, %fd23, %fd24, %fd22;
	ld.global.f64 	%fd26, [%rd71+-8];
	add.s64 	%rd35, %rd34, %rd32;
	ld.global.f64 	%fd27, [%rd35];
	fma.rn.f64 	%fd28, %fd26, %fd27, %fd25;
	ld.global.f64 	%fd29, [%rd71];
	add.s64 	%rd36, %rd35, %rd32;
	ld.global.f64 	%fd30, [%rd36];
	fma.rn.f64 	%fd31, %fd29, %fd30, %fd28;
	ld.global.f64 	%fd32, [%rd71+8];
	add.s64 	%rd37, %rd36, %rd32;
	ld.global.f64 	%fd33, [%rd37];
	fma.rn.f64 	%fd34, %fd32, %fd33, %fd31;
	ld.global.f64 	%fd35, [%rd71+16];
	add.s64 	%rd38, %rd37, %rd32;
	ld.global.f64 	%fd36, [%rd38];
	fma.rn.f64 	%fd37, %fd35, %fd36, %fd34;
	ld.global.f64 	%fd38, [%rd71+24];
	add.s64 	%rd39, %rd38, %rd32;
	ld.global.f64 	%fd39, [%rd39];
	fma.rn.f64 	%fd67, %fd38, %fd39, %fd37;
	add.s64 	%rd73, %rd73, -8;
	shl.b64 	%rd40, %rd26, 6;
	add.s64 	%rd72, %rd72, %rd40;
	add.s64 	%rd71, %rd71, 64;
	setp.ne.s64 	%p3, %rd73, 0;
	@%p3 bra 	$L__BB0_3;
$L__BB0_4:
	setp.eq.s64 	%p4, %rd6, 0;
	@%p4 bra 	$L__BB0_12;
	and.b64  	%rd17, %rd26, 3;
	setp.lt.u64 	%p5, %rd6, 4;
	@%p5 bra 	$L__BB0_7;
	add.s64 	%rd41, %rd75, %rd5;
	shl.b64 	%rd42, %rd41, 3;
	add.s64 	%rd43, %rd2, %rd42;
	ld.global.f64 	%fd41, [%rd43];
	mad.lo.s64 	%rd44, %rd75, %rd26, %rd4;
	shl.b64 	%rd45, %rd44, 3;
	add.s64 	%rd46, %rd1, %rd45;
	ld.global.f64 	%fd42, [%rd46];
	fma.rn.f64 	%fd43, %fd41, %fd42, %fd67;
	ld.global.f64 	%fd44, [%rd43+8];
	shl.b64 	%rd47, %rd26, 3;
	add.s64 	%rd48, %rd46, %rd47;
	ld.global.f64 	%fd45, [%rd48];
	fma.rn.f64 	%fd46, %fd44, %fd45, %fd43;
	ld.global.f64 	%fd47, [%rd43+16];
	add.s64 	%rd49, %rd48, %rd47;
	ld.global.f64 	%fd48, [%rd49];
	fma.rn.f64 	%fd49, %fd47, %fd48, %fd46;
	ld.global.f64 	%fd50, [%rd43+24];
	add.s64 	%rd50, %rd49, %rd47;
	ld.global.f64 	%fd51, [%rd50];
	fma.rn.f64 	%fd67, %fd50, %fd51, %fd49;
	add.s64 	%rd75, %rd75, 4;
$L__BB0_7:
	setp.eq.s64 	%p6, %rd17, 0;
	@%p6 bra 	$L__BB0_12;
	setp.eq.s64 	%p7, %rd17, 1;
	@%p7 bra 	$L__BB0_10;
	add.s64 	%rd51, %rd75, %rd5;
	shl.b64 	%rd52, %rd51, 3;
	add.s64 	%rd53, %rd2, %rd52;
	ld.global.f64 	%fd53, [%rd53];
	mad.lo.s64 	%rd54, %rd75, %rd26, %rd4;
	shl.b64 	%rd55, %rd54, 3;
	add.s64 	%rd56, %rd1, %rd55;
	ld.global.f64 	%fd54, [%rd56];
	fma.rn.f64 	%fd55, %fd53, %fd54, %fd67;
	ld.global.f64 	%fd56, [%rd53+8];
	shl.b64 	%rd57, %rd26, 3;
	add.s64 	%rd58, %rd56, %rd57;
	ld.global.f64 	%fd57, [%rd58];
	fma.rn.f64 	%fd67, %fd56, %fd57, %fd55;
	add.s64 	%rd75, %rd75, 2;
$L__BB0_10:
	and.b64  	%rd59, %rd26, 1;
	setp.eq.b64 	%p8, %rd59, 1;
	not.pred 	%p9, %p8;
	@%p9 bra 	$L__BB0_12;
	add.s64 	%rd60, %rd75, %rd5;
	shl.b64 	%rd61, %rd60, 3;
	add.s64 	%rd62, %rd2, %rd61;
	ld.global.f64 	%fd58, [%rd62];
	mad.lo.s64 	%rd63, %rd75, %rd26, %rd4;
	shl.b64 	%rd64, %rd63, 3;
	add.s64 	%rd65, %rd1, %rd64;
	ld.global.f64 	%fd59, [%rd65];
	fma.rn.f64 	%fd67, %fd58, %fd59, %fd67;
$L__BB0_12:
	ld.param.u64 	%rd70, [_Z3mulPKdS0_Pdm_param_2];
	cvta.to.global.u64 	%rd66, %rd70;
	mad.lo.s64 	%rd67, %rd26, %rd3, %rd4;
	shl.b64 	%rd68, %rd67, 3;
	add.s64 	%rd69, %rd66, %rd68;
	st.global.f64 	[%rd69], %fd67;
	ret;

}


// ===== COMPILED SASS (sm_100) =====

	.target	sm_100

	.elftype	@"ET_EXEC"


//--------------------- .note.nv.tkinfo           --------------------------
	.section	.note.nv.tkinfo,"",@"SHT_NOTE"
	.sectionflags	@"SHF_NOTE_NV_TKINFO"
	.tkinfo
        /*0018*/ 	.word	0x00000002
        /*0030*/ 	.string	""
        /*0030*/ 	.string	"ptxas"
        /*0030*/ 	.string	"Cuda compilation tools, release 13.0, V13.0.88"
        /*0030*/ 	.string	"Build cuda_13.0.r13.0/compiler.36424714_0"
        /*0030*/ 	.string	"-arch sm_100 -m 64 "



//--------------------- .note.nv.cuinfo           --------------------------
	.section	.note.nv.cuinfo,"",@"SHT_NOTE"
	.sectionflags	@"SHF_NOTE_NV_CUINFO"
        /*0018*/ 	.short	0x0002
        /*001a*/ 	.short	0x0064
        /*001c*/ 	.short	0x0082
	.zero		2


//--------------------- .nv.info                  --------------------------
	.section	.nv.info,"",@"SHT_CUDA_INFO"
	.align	4


	//----- nvinfo : EIATTR_REGCOUNT
	.align		4
        /*0000*/ 	.byte	0x04, 0x2f
        /*0002*/ 	.short	(.L_1 - .L_0)
	.align		4
.L_0:
        /*0004*/ 	.word	index@(_Z3mulPKdS0_Pdm)
        /*0008*/ 	.word	0x00000020


	//----- nvinfo : EIATTR_FRAME_SIZE
	.align		4
.L_1:
        /*000c*/ 	.byte	0x04, 0x11
        /*000e*/ 	.short	(.L_3 - .L_2)
	.align		4
.L_2:
        /*0010*/ 	.word	index@(_Z3mulPKdS0_Pdm)
        /*0014*/ 	.word	0x00000000


	//----- nvinfo : EIATTR_MIN_STACK_SIZE
	.align		4
.L_3:
        /*0018*/ 	.byte	0x04, 0x12
        /*001a*/ 	.short	(.L_5 - .L_4)
	.align		4
.L_4:
        /*001c*/ 	.word	index@(_Z3mulPKdS0_Pdm)
        /*0020*/ 	.word	0x00000000
.L_5:


//--------------------- .nv.compat                --------------------------
	.section	.nv.compat,"",@"SHT_CUDA_COMPAT_INFO"
	.align	4
        /*0000*/ 	.byte	0x02, 0x09, 0x00, 0x00, 0x02, 0x02, 0x01, 0x00, 0x02, 0x05, 0x05, 0x00, 0x03, 0x07, 0x01, 0x01
        /*0010*/ 	.byte	0x02, 0x03, 0x00, 0x00, 0x02, 0x06, 0x01, 0x00, 0x04, 0x0b, 0x08, 0x00, 0x01, 0x00, 0x00, 0x00
        /*0020*/ 	.byte	0x00, 0x00, 0x00, 0x00


//--------------------- .nv.info._Z3mulPKdS0_Pdm  --------------------------
	.section	.nv.info._Z3mulPKdS0_Pdm,"",@"SHT_CUDA_INFO"
	.sectionflags	@""
	.align	4


	//----- nvinfo : EIATTR_CUDA_API_VERSION
	.align		4
        /*0000*/ 	.byte	0x04, 0x37
        /*0002*/ 	.short	(.L_7 - .L_6)
.L_6:
        /*0004*/ 	.word	0x00000082


	//----- nvinfo : EIATTR_KPARAM_INFO
	.align		4
.L_7:
        /*0008*/ 	.byte	0x04, 0x17
        /*000a*/ 	.short	(.L_9 - .L_8)
.L_8:
        /*000c*/ 	.word	0x00000000
        /*0010*/ 	.short	0x0003
        /*0012*/ 	.short	0x0018
        /*0014*/ 	.byte	0x00, 0xf0, 0x21, 0x00


	//----- nvinfo : EIATTR_KPARAM_INFO
	.align		4
.L_9:
        /*0018*/ 	.byte	0x04, 0x17
        /*001a*/ 	.short	(.L_11 - .L_10)
.L_10:
        /*001c*/ 	.word	0x00000000
        /*0020*/ 	.short	0x0002
        /*0022*/ 	.short	0x0010
        /*0024*/ 	.byte	0x00, 0xf5, 0x21, 0x00


	//----- nvinfo : EIATTR_KPARAM_INFO
	.align		4
.L_11:
        /*0028*/ 	.byte	0x04, 0x17
        /*002a*/ 	.short	(.L_13 - .L_12)
.L_12:
        /*002c*/ 	.word	0x00000000
        /*0030*/ 	.short	0x0001
        /*0032*/ 	.short	0x0008
        /*0034*/ 	.byte	0x00, 0xf5, 0x21, 0x00


	//----- nvinfo : EIATTR_KPARAM_INFO
	.align		4
.L_13:
        /*0038*/ 	.byte	0x04, 0x17
        /*003a*/ 	.short	(.L_15 - .L_14)
.L_14:
        /*003c*/ 	.word	0x00000000
        /*0040*/ 	.short	0x0000
        /*0042*/ 	.short	0x0000
        /*0044*/ 	.byte	0x00, 0xf5, 0x21, 0x00


	//----- nvinfo : EIATTR_SPARSE_MMA_MASK
	.align		4
.L_15:
        /*0048*/ 	.byte	0x03, 0x50
        /*004a*/ 	.short	0x0000


	//----- nvinfo : EIATTR_MAXREG_COUNT
	.align		4
        /*004c*/ 	.byte	0x03, 0x1b
        /*004e*/ 	.short	0x00ff


	//----- nvinfo : EIATTR_MERCURY_ISA_VERSION
	.align		4
        /*0050*/ 	.byte	0x03, 0x5f
        /*0052*/ 	.short	0x0101


	//----- nvinfo : EIATTR_VRC_CTA_INIT_COUNT
	.align		4
        /*0054*/ 	.byte	0x02, 0x4a
	.zero		1
	.zero		1


	//----- nvinfo : EIATTR_EXIT_INSTR_OFFSETS
	.align		4
        /*0058*/ 	.byte	0x04, 0x1c
        /*005a*/ 	.short	(.L_17 - .L_16)


	//   ....[0]....
.L_16:
        /*005c*/ 	.word	0x00000bf0


	//----- nvinfo : EIATTR_CRS_STACK_SIZE
	.align		4
.L_17:
        /*0060*/ 	.byte	0x04, 0x1e
        /*0062*/ 	.short	(.L_19 - .L_18)
.L_18:
        /*0064*/ 	.word	0x00000000


	//----- nvinfo : EIATTR_CBANK_PARAM_SIZE
	.align		4
.L_19:
        /*0068*/ 	.byte	0x03, 0x19
        /*006a*/ 	.short	0x0020


	//----- nvinfo : EIATTR_PARAM_CBANK
	.align		4
        /*006c*/ 	.byte	0x04, 0x0a
        /*006e*/ 	.short	(.L_21 - .L_20)
	.align		4
.L_20:
        /*0070*/ 	.word	index@(.nv.constant0._Z3mulPKdS0_Pdm)
        /*0074*/ 	.short	0x0380
        /*0076*/ 	.short	0x0020


	//----- nvinfo : EIATTR_SW_WAR
	.align		4
.L_21:
        /*0078*/ 	.byte	0x04, 0x36
        /*007a*/ 	.short	(.L_23 - .L_22)
.L_22:
        /*007c*/ 	.word	0x00000008
.L_23:


//--------------------- .nv.callgraph             --------------------------
	.section	.nv.callgraph,"",@"SHT_CUDA_CALLGRAPH"
	.align	4
	.sectionentsize	8
	.align		4
        /*0000*/ 	.word	0x00000000
	.align		4
        /*0004*/ 	.word	0xffffffff
	.align		4
        /*0008*/ 	.word	0x00000000
	.align		4
        /*000c*/ 	.word	0xfffffffe
	.align		4
        /*0010*/ 	.word	0x00000000
	.align		4
        /*0014*/ 	.word	0xfffffffd
	.align		4
        /*0018*/ 	.word	0x00000000
	.align		4
        /*001c*/ 	.word	0xfffffffc


//--------------------- .text._Z3mulPKdS0_Pdm     --------------------------
	.section	.text._Z3mulPKdS0_Pdm,"ax",@progbits
	.align	128
        .global         _Z3mulPKdS0_Pdm
        .type           _Z3mulPKdS0_Pdm,@function
        .size           _Z3mulPKdS0_Pdm,(.L_x_7 - _Z3mulPKdS0_Pdm)
        .other          _Z3mulPKdS0_Pdm,@"STO_CUDA_ENTRY STV_DEFAULT"
_Z3mulPKdS0_Pdm:
.text._Z3mulPKdS0_Pdm:
[----:B------:R-:W-:Y:S01]  /*0000*/  LDC R1, c[0x0][0x37c] ;  /* 0x0000df00ff017b82 */ /* 0x000fe20000000800 */
[----:B------:R-:W0:Y:S07]  /*0010*/  S2R R0, SR_TID.X ;  /* 0x0000000000007919 */ /* 0x000e2e0000002100 */
[----:B------:R-:W0:Y:S01]  /*0020*/  LDC R3, c[0x0][0x360] ;  /* 0x0000d800ff037b82 */ /* 0x000e220000000800 */
[----:B------:R-:W-:Y:S01]  /*0030*/  BSSY.RECONVERGENT B0, `(.L_x_0) ;  /* 0x00000b3000007945 */ /* 0x000fe20003800200 */
[----:B------:R-:W-:Y:S01]  /*0040*/  CS2R R20, SRZ ;  /* 0x0000000000147805 */ /* 0x000fe2000001ff00 */
[----:B------:R-:W1:Y:S05]  /*0050*/  S2R R10, SR_TID.Y ;  /* 0x00000000000a7919 */ /* 0x000e6a0000002200 */
[----:B------:R-:W0:Y:S08]  /*0060*/  S2UR UR4, SR_CTAID.X ;  /* 0x00000000000479c3 */ /* 0x000e300000002500 */
[----:B------:R-:W1:Y:S08]  /*0070*/  S2UR UR5, SR_CTAID.Y ;  /* 0x00000000000579c3 */ /* 0x000e700000002600 */
[----:B------:R-:W1:Y:S08]  /*0080*/  LDC R11, c[0x0][0x364] ;  /* 0x0000d900ff0b7b82 */ /* 0x000e700000000800 */
[----:B------:R-:W2:Y:S01]  /*0090*/  LDC.64 R12, c[0x0][0x398] ;  /* 0x0000e600ff0c7b82 */ /* 0x000ea20000000a00 */
[----:B0-----:R-:W-:-:S02]  /*00a0*/  IMAD R0, R3, UR4, R0 ;  /* 0x0000000403007c24 */ /* 0x001fc4000f8e0200 */
[----:B-1----:R-:W-:Y:S01]  /*00b0*/  IMAD R10, R11, UR5, R10 ;  /* 0x000000050b0a7c24 */ /* 0x002fe2000f8e020a */
[----:B------:R-:W0:Y:S04]  /*00c0*/  LDCU.64 UR4, c[0x0][0x358] ;  /* 0x00006b00ff0477ac */ /* 0x000e280008000a00 */
[----:B------:R-:W-:-:S04]  /*00d0*/  ISETP.GT.U32.AND P0, PT, R0, R10, PT ;  /* 0x0000000a0000720c */ /* 0x000fc80003f04070 */
[----:B------:R-:W-:-:S04]  /*00e0*/  ISETP.GT.U32.AND.EX P0, PT, RZ, RZ, PT, P0 ;  /* 0x000000ffff00720c */ /* 0x000fc80003f04100 */
[----:B------:R-:W-:-:S04]  /*00f0*/  SEL R3, R0, R10, P0 ;  /* 0x0000000a00037207 */ /* 0x000fc80000000000 */
[----:B--2---:R-:W-:-:S04]  /*0100*/  ISETP.GE.U32.AND P0, PT, R3, R12, PT ;  /* 0x0000000c0300720c */ /* 0x004fc80003f06070 */
[----:B------:R-:W-:-:S13]  /*0110*/  ISETP.GE.U32.AND.EX P0, PT, RZ, R13, PT, P0 ;  /* 0x0000000dff00720c */ /* 0x000fda0003f06100 */
[----:B0-----:R-:W-:Y:S05]  /*0120*/  @P0 BRA `(.L_x_1) ;  /* 0x00000008008c0947 */ /* 0x001fea0003800000 */
[----:B------:R-:W-:Y:S01]  /*0130*/  ISETP.GE.U32.AND P1, PT, R12, 0x8, PT ;  /* 0x000000080c00780c */ /* 0x000fe20003f26070 */
[----:B------:R-:W-:Y:S01]  /*0140*/  IMAD.WIDE.U32 R8, R0, R12, RZ ;  /* 0x0000000c00087225 */ /* 0x000fe200078e00ff */
[----:B------:R-:W-:Y:S02]  /*0150*/  LOP3.LUT R3, R12, 0x7, RZ, 0xc0, !PT ;  /* 0x000000070c037812 */ /* 0x000fe400078ec0ff */
[----:B------:R-:W-:Y:S02]  /*0160*/  CS2R R4, SRZ ;  /* 0x0000000000047805 */ /* 0x000fe4000001ff00 */
[----:B------:R-:W-:Y:S02]  /*0170*/  ISETP.GE.U32.AND.EX P1, PT, R13, RZ, PT, P1 ;  /* 0x000000ff0d00720c */ /* 0x000fe40003f26110 */
[----:B------:R-:W-:Y:S02]  /*0180*/  CS2R R20, SRZ ;  /* 0x0000000000147805 */ /* 0x000fe4000001ff00 */
[----:B------:R-:W-:Y:S01]  /*0190*/  ISETP.NE.U32.AND P0, PT, R3, RZ, PT ;  /* 0x000000ff0300720c */ /* 0x000fe20003f05070 */
[----:B------:R-:W-:-:S03]  /*01a0*/  IMAD R6, R0, R13, R9 ;  /* 0x0000000d00067224 */ /* 0x000fc600078e0209 */
[----:B------:R-:W-:-:S05]  /*01b0*/  ISETP.NE.AND.EX P0, PT, RZ, RZ, PT, P0 ;  /* 0x000000ffff00720c */ /* 0x000fca0003f05300 */
[----:B------:R-:W-:Y:S08]  /*01c0*/  @!P1 BRA `(.L_x_2) ;  /* 0x0000000400009947 */ /* 0x000ff00003800000 */
[----:B------:R-:W0:Y:S01]  /*01d0*/  LDCU.128 UR8, c[0x0][0x380] ;  /* 0x00007000ff0877ac */ /* 0x000e220008000c00 */
[----:B------:R-:W1:Y:S01]  /*01e0*/  LDC R5, c[0x0][0x39c] ;  /* 0x0000e700ff057b82 */ /* 0x000e620000000800 */
[C---:B------:R-:W-:Y:S01]  /*01f0*/  LOP3.LUT R4, R12.reuse, 0xfffffff8, RZ, 0xc0, !PT ;  /* 0xfffffff80c047812 */ /* 0x040fe200078ec0ff */
[C---:B------:R-:W-:Y:S01]  /*0200*/  IMAD.SHL.U32 R26, R12.reuse, 0x8, RZ ;  /* 0x000000080c1a7824 */ /* 0x040fe200078e00ff */
[C-C-:B------:R-:W-:Y:S02]  /*0210*/  SHF.L.U64.HI R25, R12.reuse, 0x3, R13.reuse ;  /* 0x000000030c197819 */ /* 0x140fe4000001020d */
[----:B------:R-:W-:Y:S02]  /*0220*/  CS2R R20, SRZ ;  /* 0x0000000000147805 */ /* 0x000fe4000001ff00 */
[----:B------:R-:W-:Y:S01]  /*0230*/  SHF.L.U64.HI R27, R12, 0x6, R13 ;  /* 0x000000060c1b7819 */ /* 0x000fe2000001020d */
[----:B------:R-:W-:Y:S01]  /*0240*/  IMAD.MOV.U32 R28, RZ, RZ, R4 ;  /* 0x000000ffff1c7224 */ /* 0x000fe200078e0004 */
[----:B0-----:R-:W-:-:S02]  /*0250*/  LEA R7, P1, R10, UR10, 0x3 ;  /* 0x0000000a0a077c11 */ /* 0x001fc4000f8218ff */
[----:B------:R-:W-:Y:S02]  /*0260*/  LEA R14, P2, R8, UR8, 0x3 ;  /* 0x00000008080e7c11 */ /* 0x000fe4000f8418ff */
[----:B------:R-:W-:Y:S02]  /*0270*/  LEA.HI.X R24, R10, UR11, RZ, 0x3, P1 ;  /* 0x0000000b0a187c11 */ /* 0x000fe400088f1cff */
[----:B------:R-:W-:Y:S01]  /*0280*/  LEA.HI.X R15, R8, UR9, R6, 0x3, P2 ;  /* 0x00000009080f7c11 */ /* 0x000fe200090f1c06 */
[----:B-1----:R-:W-:Y:S01]  /*0290*/  IMAD.MOV.U32 R2, RZ, RZ, R5 ;  /* 0x000000ffff027224 */ /* 0x002fe200078e0005 */
[----:B------:R-:W-:-:S05]  /*02a0*/  IADD3 R14, P1, PT, R14, 0x20, RZ ;  /* 0x000000200e0e7810 */ /* 0x000fca0007f3e0ff */
[----:B------:R-:W-:-:S08]  /*02b0*/  IMAD.X R15, RZ, RZ, R15, P1 ;  /* 0x000000ffff0f7224 */ /* 0x000fd000008e060f */
.L_x_3:
[----:B------:R-:W-:Y:S01]  /*02c0*/  IMAD.MOV.U32 R22, RZ, RZ, R7 ;  /* 0x000000ffff167224 */ /* 0x000fe200078e0007 */
[----:B------:R-:W2:Y:S01]  /*02d0*/  LDG.E.64 R16, desc[UR4][R14.64+-0x20] ;  /* 0xffffe0040e107981 */ /* 0x000ea2000c1e1b00 */
[----:B------:R-:W-:-:S03]  /*02e0*/  IMAD.MOV.U32 R23, RZ, RZ, R24 ;  /* 0x000000ffff177224 */ /* 0x000fc600078e0018 */
[----:B------:R-:W3:Y:S04]  /*02f0*/  LDG.E.64 R18, desc[UR4][R14.64+-0x18] ;  /* 0xffffe8040e127981 */ /* 0x000ee8000c1e1b00 */
[----:B------:R-:W2:Y:S02]  /*0300*/  LDG.E.64 R22, desc[UR4][R22.64] ;  /* 0x0000000416167981 */ /* 0x000ea4000c1e1b00 */
[----:B--2---:R-:W-:Y:S01]  /*0310*/  DFMA R22, R16, R22, R20 ;  /* 0x000000161016722b */ /* 0x004fe20000000014 */
[----:B------:R-:W-:-:S05]  /*0320*/  IADD3 R16, P1, PT, R7, R26, RZ ;  /* 0x0000001a07107210 */ /* 0x000fca0007f3e0ff */
[----:B------:R-:W-:-:S05]  /*0330*/  IMAD.X R17, R24, 0x1, R25, P1 ;  /* 0x0000000118117824 */ /* 0x000fca00008e0619 */
[----:B------:R-:W3:Y:S02]  /*0340*/  LDG.E.64 R20, desc[UR4][R16.64] ;  /* 0x0000000410147981 */ /* 0x000ee4000c1e1b00 */
[----:B---3--:R-:W-:Y:S01]  /*0350*/  DFMA R20, R18, R20, R22 ;  /* 0x000000141214722b */ /* 0x008fe20000000016 */
[----:B------:R-:W-:-:S05]  /*0360*/  IADD3 R18, P1, PT, R16, R26, RZ ;  /* 0x0000001a10127210 */ /* 0x000fca0007f3e0ff */
[----:B------:R-:W-:Y:S02]  /*0370*/  IMAD.X R19, R17, 0x1, R25, P1 ;  /* 0x0000000111137824 */ /* 0x000fe400008e0619 */
[----:B------:R-:W2:Y:S04]  /*0380*/  LDG.E.64 R16, desc[UR4][R14.64+-0x10] ;  /* 0xfffff0040e107981 */ /* 0x000ea8000c1e1b00 */
[----:B------:R0:W2:Y:S02]  /*0390*/  LDG.E.64 R22, desc[UR4][R18.64] ;  /* 0x0000000412167981 */ /* 0x0000a4000c1e1b00 */
[----:B0-----:R-:W-:-:S05]  /*03a0*/  IADD3 R18, P1, PT, R18, R26, RZ ;  /* 0x0000001a12127210 */ /* 0x001fca0007f3e0ff */
[----:B------:R-:W-:Y:S01]  /*03b0*/  IMAD.X R19, R19, 0x1, R25, P1 ;  /* 0x0000000113137824 */ /* 0x000fe200008e0619 */
[----:B--2---:R-:W-:-:S04]  /*03c0*/  DFMA R22, R16, R22, R20 ;  /* 0x000000161016722b */ /* 0x004fc80000000014 */
[----:B------:R-:W2:Y:S04]  /*03d0*/  LDG.E.64 R20, desc[UR4][R18.64] ;  /* 0x0000000412147981 */ /* 0x000ea8000c1e1b00 */
[----:B------:R-:W2:Y:S02]  /*03e0*/  LDG.E.64 R16, desc[UR4][R14.64+-0x8] ;  /* 0xfffff8040e107981 */ /* 0x000ea4000c1e1b00 */
[----:B--2---:R-:W-:Y:S01]  /*03f0*/  DFMA R20, R16, R20, R22 ;  /* 0x000000141014722b */ /* 0x004fe20000000016 */
[----:B------:R-:W-:-:S05]  /*0400*/  IADD3 R16, P1, PT, R18, R26, RZ ;  /* 0x0000001a12107210 */ /* 0x000fca0007f3e0ff */
[--C-:B------:R-:W-:Y:S02]  /*0410*/  IMAD.X R17, R19, 0x1, R25.reuse, P1 ;  /* 0x0000000113117824 */ /* 0x100fe400008e0619 */
[----:B------:R-:W2:Y:S04]  /*0420*/  LDG.E.64 R18, desc[UR4][R14.64] ;  /* 0x000000040e127981 */ /* 0x000ea8000c1e1b00 */
[----:B------:R-:W2:Y:S02]  /*0430*/  LDG.E.64 R22, desc[UR4][R16.64] ;  /* 0x0000000410167981 */ /* 0x000ea4000c1e1b00 */
[----:B--2---:R-:W-:Y:S01]  /*0440*/  DFMA R22, R18, R22, R20 ;  /* 0x000000161216722b */ /* 0x004fe20000000014 */
[----:B------:R-:W-:Y:S01]  /*0450*/  IADD3 R20, P1, PT, R16, R26, RZ ;  /* 0x0000001a10147210 */ /* 0x000fe20007f3e0ff */
[----:B------:R-:W2:Y:S04]  /*0460*/  LDG.E.64 R18, desc[UR4][R14.64+0x8] ;  /* 0x000008040e127981 */ /* 0x000ea8000c1e1b00 */
[----:B------:R-:W-:-:S05]  /*0470*/  IMAD.X R21, R17, 0x1, R25, P1 ;  /* 0x0000000111157824 */ /* 0x000fca00008e0619 */
        /* <DEDUP_REMOVED lines=8> */
[----:B------:R0:W2:Y:S04]  /*0500*/  LDG.E.64 R20, desc[UR4][R14.64+0x18] ;  /* 0x000018040e147981 */ /* 0x0000a8000c1e1b00 */
[----:B------:R-:W-:-:S06]  /*0510*/  IMAD.X R23, R19, 0x1, R25, P1 ;  /* 0x0000000113177824 */ /* 0x000fcc00008e0619 */
[----:B------:R-:W2:Y:S01]  /*0520*/  LDG.E.64 R22, desc[UR4][R22.64] ;  /* 0x0000000416167981 */ /* 0x000ea2000c1e1b00 */
[----:B------:R-:W-:-:S04]  /*0530*/  IADD3 R28, P1, PT, R28, -0x8, RZ ;  /* 0xfffffff81c1c7810 */ /* 0x000fc80007f3e0ff */
[----:B------:R-:W-:Y:S02]  /*0540*/  IADD3.X R2, PT, PT, R2, -0x1, RZ, P1, !PT ;  /* 0xffffffff02027810 */ /* 0x000fe40000ffe4ff */
[----:B------:R-:W-:-:S04]  /*0550*/  ISETP.NE.U32.AND P1, PT, R28, RZ, PT ;  /* 0x000000ff1c00720c */ /* 0x000fc80003f25070 */
[----:B------:R-:W-:Y:S02]  /*0560*/  ISETP.NE.AND.EX P1, PT, R2, RZ, PT, P1 ;  /* 0x000000ff0200720c */ /* 0x000fe40003f25310 */
[----:B------:R-:W-:Y:S02]  /*0570*/  LEA R7, P2, R12, R7, 0x6 ;  /* 0x000000070c077211 */ /* 0x000fe400078430ff */
[----:B0-----:R-:W-:-:S03]  /*0580*/  IADD3 R14, P3, PT, R14, 0x40, RZ ;  /* 0x000000400e0e7810 */ /* 0x001fc60007f7e0ff */
[----:B------:R-:W-:Y:S02]  /*0590*/  IMAD.X R24, R24, 0x1, R27, P2 ;  /* 0x0000000118187824 */ /* 0x000fe400010e061b */
[----:B------:R-:W-:Y:S01]  /*05a0*/  IMAD.X R15, RZ, RZ, R15, P3 ;  /* 0x000000ffff0f7224 */ /* 0x000fe200018e060f */
[----:B--2---:R-:W-:-:S03]  /*05b0*/  DFMA R20, R20, R22, R16 ;  /* 0x000000161414722b */ /* 0x004fc60000000010 */
[----:B------:R-:W-:Y:S08]  /*05c0*/  @P1 BRA `(.L_x_3) ;  /* 0xfffffffc003c1947 */ /* 0x000ff0000383ffff */
.L_x_2:
[----:B------:R-:W-:Y:S05]  /*05d0*/  @!P0 BRA `(.L_x_1) ;  /* 0x0000000400608947 */ /* 0x000fea0003800000 */
[----:B------:R-:W-:Y:S02]  /*05e0*/  ISETP.GE.U32.AND P1, PT, R3, 0x4, PT ;  /* 0x000000040300780c */ /* 0x000fe40003f26070 */
[----:B------:R-:W-:Y:S02]  /*05f0*/  LOP3.LUT R7, R12, 0x3, RZ, 0xc0, !PT ;  /* 0x000000030c077812 */ /* 0x000fe400078ec0ff */
[----:B------:R-:W-:Y:S02]  /*0600*/  ISETP.GE.U32.AND.EX P1, PT, RZ, RZ, PT, P1 ;  /* 0x000000ffff00720c */ /* 0x000fe40003f26110 */
[----:B------:R-:W-:-:S04]  /*0610*/  ISETP.NE.U32.AND P0, PT, R7, RZ, PT ;  /* 0x000000ff0700720c */ /* 0x000fc80003f05070 */
[----:B------:R-:W-:-:S07]  /*0620*/  ISETP.NE.AND.EX P0, PT, RZ, RZ, PT, P0 ;  /* 0x000000ffff00720c */ /* 0x000fce0003f05300 */
[----:B------:R-:W-:Y:S06]  /*0630*/  @!P1 BRA `(.L_x_4) ;  /* 0x00000000008c9947 */ /* 0x000fec0003800000 */
[----:B------:R-:W0:Y:S01]  /*0640*/  LDCU.128 UR8, c[0x0][0x380] ;  /* 0x00007000ff0877ac */ /* 0x000e220008000c00 */
[----:B------:R-:W-:Y:S01]  /*0650*/  IMAD R16, R5, R12, RZ ;  /* 0x0000000c05107224 */ /* 0x000fe200078e02ff */
[C---:B------:R-:W-:Y:S01]  /*0660*/  IADD3 R2, P1, PT, R4.reuse, R8, RZ ;  /* 0x0000000804027210 */ /* 0x040fe20007f3e0ff */
[----:B------:R-:W-:Y:S02]  /*0670*/  IMAD.MOV.U32 R11, RZ, RZ, RZ ;  /* 0x000000ffff0b7224 */ /* 0x000fe400078e00ff */
[C---:B------:R-:W-:Y:S02]  /*0680*/  IMAD R17, R4.reuse, R13, R16 ;  /* 0x0000000d04117224 */ /* 0x040fe400078e0210 */
[----:B------:R-:W-:-:S04]  /*0690*/  IMAD.WIDE.U32 R14, R4, R12, R10 ;  /* 0x0000000c040e7225 */ /* 0x000fc800078e000a */
[----:B------:R-:W-:Y:S02]  /*06a0*/  IMAD.X R3, R5, 0x1, R6, P1 ;  /* 0x0000000105037824 */ /* 0x000fe400008e0606 */
[----:B------:R-:W-:Y:S02]  /*06b0*/  IMAD.IADD R15, R15, 0x1, R17 ;  /* 0x000000010f0f7824 */ /* 0x000fe400078e0211 */
[----:B------:R-:W-:Y:S01]  /*06c0*/  IMAD.SHL.U32 R17, R13, 0x8, RZ ;  /* 0x000000080d117824 */ /* 0x000fe200078e00ff */
[----:B0-----:R-:W-:Y:S02]  /*06d0*/  LEA R26, P2, R2, UR8, 0x3 ;  /* 0x00000008021a7c11 */ /* 0x001fe4000f8418ff */
[----:B------:R-:W-:Y:S02]  /*06e0*/  LEA R28, P1, R14, UR10, 0x3 ;  /* 0x0000000a0e1c7c11 */ /* 0x000fe4000f8218ff */
[----:B------:R-:W-:Y:S01]  /*06f0*/  LEA.HI.X R27, R2, UR9, R3, 0x3, P2 ;  /* 0x00000009021b7c11 */ /* 0x000fe200090f1c03 */
[----:B------:R-:W-:Y:S01]  /*0700*/  IMAD.WIDE.U32 R2, R12, 0x8, RZ ;  /* 0x000000080c027825 */ /* 0x000fe200078e00ff */
[----:B------:R-:W-:-:S03]  /*0710*/  LEA.HI.X R29, R14, UR11, R15, 0x3, P1 ;  /* 0x0000000b0e1d7c11 */ /* 0x000fc600088f1c0f */
[----:B------:R-:W-:Y:S01]  /*0720*/  IMAD.IADD R3, R3, 0x1, R17 ;  /* 0x0000000103037824 */ /* 0x000fe200078e0211 */
[----:B------:R-:W-:Y:S01]  /*0730*/  IADD3 R14, P1, PT, R28, R2, RZ ;  /* 0x000000021c0e7210 */ /* 0x000fe20007f3e0ff */
[----:B------:R-:W2:Y:S04]  /*0740*/  LDG.E.64 R16, desc[UR4][R26.64] ;  /* 0x000000041a107981 */ /* 0x000ea8000c1e1b00 */
[----:B------:R-:W2:Y:S01]  /*0750*/  LDG.E.64 R18, desc[UR4][R28.64] ;  /* 0x000000041c127981 */ /* 0x000ea2000c1e1b00 */
[----:B------:R-:W-:-:S03]  /*0760*/  IMAD.X R15, R3, 0x1, R29, P1 ;  /* 0x00000001030f7824 */ /* 0x000fc600008e061d */
[----:B------:R-:W3:Y:S04]  /*0770*/  LDG.E.64 R24, desc[UR4][R26.64+0x8] ;  /* 0x000008041a187981 */ /* 0x000ee8000c1e1b00 */
[----:B------:R-:W3:Y:S01]  /*0780*/  LDG.E.64 R22, desc[UR4][R14.64] ;  /* 0x000000040e167981 */ /* 0x000ee2000c1e1b00 */
[----:B--2---:R-:W-:Y:S01]  /*0790*/  DFMA R16, R16, R18, R20 ;  /* 0x000000121010722b */ /* 0x004fe20000000014 */
[----:B------:R-:W-:-:S05]  /*07a0*/  IADD3 R18, P1, PT, R14, R2, RZ ;  /* 0x000000020e127210 */ /* 0x000fca0007f3e0ff */
[--C-:B------:R-:W-:Y:S01]  /*07b0*/  IMAD.X R19, R15, 0x1, R3.reuse, P1 ;  /* 0x000000010f137824 */ /* 0x100fe200008e0603 */
[----:B------:R-:W-:Y:S01]  /*07c0*/  IADD3 R2, P1, PT, R18, R2, RZ ;  /* 0x0000000212027210 */ /* 0x000fe20007f3e0ff */
[----:B---3--:R-:W-:Y:S02]  /*07d0*/  DFMA R22, R24, R22, R16 ;  /* 0x000000161816722b */ /* 0x008fe40000000010 */
[----:B------:R-:W2:Y:S02]  /*07e0*/  LDG.E.64 R16, desc[UR4][R26.64+0x10] ;  /* 0x000010041a107981 */ /* 0x000ea4000c1e1b00 */
[----:B------:R-:W-:Y:S02]  /*07f0*/  IMAD.X R3, R19, 0x1, R3, P1 ;  /* 0x0000000113037824 */ /* 0x000fe400008e0603 */
[----:B------:R-:W2:Y:S04]  /*0800*/  LDG.E.64 R20, desc[UR4][R18.64] ;  /* 0x0000000412147981 */ /* 0x000ea8000c1e1b00 */
[----:B------:R-:W3:Y:S04]  /*0810*/  LDG.E.64 R24, desc[UR4][R26.64+0x18] ;  /* 0x000018041a187981 */ /* 0x000ee8000c1e1b00 */
[----:B------:R-:W3:Y:S01]  /*0820*/  LDG.E.64 R2, desc[UR4][R2.64] ;  /* 0x0000000402027981 */ /* 0x000ee2000c1e1b00 */
[----:B------:R-:W-:-:S05]  /*0830*/  IADD3 R4, P1, PT, R4, 0x4, RZ ;  /* 0x0000000404047810 */ /* 0x000fca0007f3e0ff */
[----:B------:R-:W-:Y:S01]  /*0840*/  IMAD.X R5, RZ, RZ, R5, P1 ;  /* 0x000000ffff057224 */ /* 0x000fe200008e0605 */
[----:B--2---:R-:W-:-:S08]  /*0850*/  DFMA R20, R16, R20, R22 ;  /* 0x000000141014722b */ /* 0x004fd00000000016 */
[----:B---3--:R-:W-:-:S11]  /*0860*/  DFMA R20, R24, R2, R20 ;  /* 0x000000021814722b */ /* 0x008fd60000000014 */
.L_x_4:
[----:B------:R-:W-:Y:S05]  /*0870*/  @!P0 BRA `(.L_x_1) ;  /* 0x0000000000b88947 */ /* 0x000fea0003800000 */
[----:B------:R-:W-:Y:S02]  /*0880*/  ISETP.NE.U32.AND P1, PT, R7, 0x1, PT ;  /* 0x000000010700780c */ /* 0x000fe40003f25070 */
[----:B------:R-:W-:Y:S02]  /*0890*/  LOP3.LUT R2, R12, 0x1, RZ, 0xc0, !PT ;  /* 0x000000010c027812 */ /* 0x000fe400078ec0ff */
[----:B------:R-:W-:Y:S02]  /*08a0*/  ISETP.NE.AND.EX P1, PT, RZ, RZ, PT, P1 ;  /* 0x000000ffff00720c */ /* 0x000fe40003f25310 */
[----:B------:R-:W-:-:S04]  /*08b0*/  ISETP.NE.U32.AND P0, PT, R2, 0x1, PT ;  /* 0x000000010200780c */ /* 0x000fc80003f05070 */
[----:B------:R-:W-:-:S07]  /*08c0*/  ISETP.NE.U32.AND.EX P0, PT, RZ, RZ, PT, P0 ;  /* 0x000000ffff00720c */ /* 0x000fce0003f05100 */
[----:B------:R-:W-:Y:S06]  /*08d0*/  @!P1 BRA `(.L_x_5) ;  /* 0x00000000005c9947 */ /* 0x000fec0003800000 */
[----:B------:R-:W0:Y:S01]  /*08e0*/  LDCU.128 UR8, c[0x0][0x380] ;  /* 0x00007000ff0877ac */ /* 0x000e220008000c00 */
[----:B------:R-:W-:Y:S01]  /*08f0*/  IMAD R14, R5, R12, RZ ;  /* 0x0000000c050e7224 */ /* 0x000fe200078e02ff */
[C---:B------:R-:W-:Y:S01]  /*0900*/  IADD3 R7, P1, PT, R4.reuse, R8, RZ ;  /* 0x0000000804077210 */ /* 0x040fe20007f3e0ff */
[----:B------:R-:W-:Y:S02]  /*0910*/  IMAD.MOV.U32 R2, RZ, RZ, R10 ;  /* 0x000000ffff027224 */ /* 0x000fe400078e000a */
[----:B------:R-:W-:Y:S02]  /*0920*/  IMAD.MOV.U32 R3, RZ, RZ, RZ ;  /* 0x000000ffff037224 */ /* 0x000fe400078e00ff */
[C---:B------:R-:W-:Y:S02]  /*0930*/  IMAD R15, R4.reuse, R13, R14 ;  /* 0x0000000d040f7224 */ /* 0x040fe400078e020e */
[----:B------:R-:W-:-:S04]  /*0940*/  IMAD.WIDE.U32 R2, R4, R12, R2 ;  /* 0x0000000c04027225 */ /* 0x000fc800078e0002 */
[----:B------:R-:W-:Y:S02]  /*0950*/  IMAD.X R14, R5, 0x1, R6, P1 ;  /* 0x00000001050e7824 */ /* 0x000fe400008e0606 */
[----:B------:R-:W-:Y:S01]  /*0960*/  IMAD.IADD R15, R3, 0x1, R15 ;  /* 0x00000001030f7824 */ /* 0x000fe200078e020f */
[C---:B0-----:R-:W-:Y:S02]  /*0970*/  LEA R16, P2, R7.reuse, UR8, 0x3 ;  /* 0x0000000807107c11 */ /* 0x041fe4000f8418ff */
[C---:B------:R-:W-:Y:S02]  /*0980*/  LEA R18, P1, R2.reuse, UR10, 0x3 ;  /* 0x0000000a02127c11 */ /* 0x040fe4000f8218ff */
[----:B------:R-:W-:Y:S02]  /*0990*/  LEA.HI.X R17, R7, UR9, R14, 0x3, P2 ;  /* 0x0000000907117c11 */ /* 0x000fe400090f1c0e */
[----:B------:R-:W-:Y:S02]  /*09a0*/  LEA.HI.X R19, R2, UR11, R15, 0x3, P1 ;  /* 0x0000000b02137c11 */ /* 0x000fe400088f1c0f */
[C---:B------:R-:W-:Y:S01]  /*09b0*/  LEA R22, P1, R12.reuse, R18, 0x3 ;  /* 0x000000120c167211 */ /* 0x040fe200078218ff */
[----:B------:R-:W2:Y:S04]  /*09c0*/  LDG.E.64 R2, desc[UR4][R16.64] ;  /* 0x0000000410027981 */ /* 0x000ea8000c1e1b00 */
[----:B------:R-:W2:Y:S01]  /*09d0*/  LDG.E.64 R14, desc[UR4][R18.64] ;  /* 0x00000004120e7981 */ /* 0x000ea2000c1e1b00 */
[----:B------:R-:W-:-:S03]  /*09e0*/  LEA.HI.X R23, R12, R19, R13, 0x3, P1 ;  /* 0x000000130c177211 */ /* 0x000fc600008f1c0d */
[----:B------:R-:W3:Y:S04]  /*09f0*/  LDG.E.64 R24, desc[UR4][R16.64+0x8] ;  /* 0x0000080410187981 */ /* 0x000ee8000c1e1b00 */
[----:B------:R-:W3:Y:S01]  /*0a00*/  LDG.E.64 R22, desc[UR4][R22.64] ;  /* 0x0000000416167981 */ /* 0x000ee2000c1e1b00 */
[----:B------:R-:W-:-:S05]  /*0a10*/  IADD3 R4, P1, PT, R4, 0x2, RZ ;  /* 0x0000000204047810 */ /* 0x000fca0007f3e0ff */
[----:B------:R-:W-:Y:S01]  /*0a20*/  IMAD.X R5, RZ, RZ, R5, P1 ;  /* 0x000000ffff057224 */ /* 0x000fe200008e0605 */
[----:B--2---:R-:W-:-:S08]  /*0a30*/  DFMA R2, R2, R14, R20 ;  /* 0x0000000e0202722b */ /* 0x004fd00000000014 */
[----:B---3--:R-:W-:-:S11]  /*0a40*/  DFMA R20, R24, R22, R2 ;  /* 0x000000161814722b */ /* 0x008fd60000000002 */
.L_x_5:
[----:B------:R-:W-:Y:S05]  /*0a50*/  @P0 BRA `(.L_x_1) ;  /* 0x0000000000400947 */ /* 0x000fea0003800000 */
        /* <DEDUP_REMOVED lines=9> */
[----:B0-----:R-:W-:Y:S02]  /*0af0*/  LEA R6, P0, R8, UR8, 0x3 ;  /* 0x0000000808067c11 */ /* 0x001fe4000f8018ff */
[----:B------:R-:W-:Y:S02]  /*0b00*/  LEA R4, P1, R2, UR10, 0x3 ;  /* 0x0000000a02047c11 */ /* 0x000fe4000f8218ff */
[----:B------:R-:W-:Y:S02]  /*0b10*/  LEA.HI.X R7, R8, UR9, R5, 0x3, P0 ;  /* 0x0000000908077c11 */ /* 0x000fe400080f1c05 */
[----:B------:R-:W-:-:S03]  /*0b20*/  LEA.HI.X R5, R2, UR11, R3, 0x3, P1 ;  /* 0x0000000b02057c11 */ /* 0x000fc600088f1c03 */
[----:B------:R-:W2:Y:S04]  /*0b30*/  LDG.E.64 R2, desc[UR4][R6.64] ;  /* 0x0000000406027981 */ /* 0x000ea8000c1e1b00 */
[----:B------:R-:W2:Y:S02]  /*0b40*/  LDG.E.64 R4, desc[UR4][R4.64] ;  /* 0x0000000404047981 */ /* 0x000ea4000c1e1b00 */
[----:B--2---:R-:W-:-:S11]  /*0b50*/  DFMA R20, R2, R4, R20 ;  /* 0x000000040214722b */ /* 0x004fd60000000014 */
.L_x_1:
[----:B------:R-:W-:Y:S05]  /*0b60*/  BSYNC.RECONVERGENT B0 ;  /* 0x0000000000007941 */ /* 0x000fea0003800200 */
.L_x_0:
[----:B------:R-:W0:Y:S01]  /*0b70*/  LDCU.64 UR6, c[0x0][0x390] ;  /* 0x00007200ff0677ac */ /* 0x000e220008000a00 */
[----:B------:R-:W-:Y:S02]  /*0b80*/  IMAD.MOV.U32 R2, RZ, RZ, R10 ;  /* 0x000000ffff027224 */ /* 0x000fe400078e000a */
[----:B------:R-:W-:Y:S02]  /*0b90*/  IMAD.MOV.U32 R3, RZ, RZ, RZ ;  /* 0x000000ffff037224 */ /* 0x000fe400078e00ff */
[----:B------:R-:W-:-:S04]  /*0ba0*/  IMAD.WIDE.U32 R2, R0, R12, R2 ;  /* 0x0000000c00027225 */ /* 0x000fc800078e0002 */
[----:B------:R-:W-:Y:S01]  /*0bb0*/  IMAD R13, R0, R13, R3 ;  /* 0x0000000d000d7224 */ /* 0x000fe200078e0203 */
[----:B0-----:R-:W-:-:S04]  /*0bc0*/  LEA R4, P0, R2, UR6, 0x3 ;  /* 0x0000000602047c11 */ /* 0x001fc8000f8018ff */
[----:B------:R-:W-:-:S05]  /*0bd0*/  LEA.HI.X R5, R2, UR7, R13, 0x3, P0 ;  /* 0x0000000702057c11 */ /* 0x000fca00080f1c0d */
[----:B------:R-:W-:Y:S01]  /*0be0*/  STG.E.64 desc[UR4][R4.64], R20 ;  /* 0x0000001404007986 */ /* 0x000fe2000c101b04 */
[----:B------:R-:W-:Y:S05]  /*0bf0*/  EXIT ;  /* 0x000000000000794d */ /* 0x000fea0003800000 */
.L_x_6:
[----:B------:R-:W-:-:S00]  /*0c00*/  BRA `(.L_x_6) ;  /* 0xfffffffc00fc7947 */ /* 0x000fc0000383ffff */
[----:B------:R-:W-:-:S00]  /*0c10*/  NOP ;  /* 0x0000000000007918 */ /* 0x000fc00000000000 */
        /* <DEDUP_REMOVED lines=14> */
.L_x_7:


//--------------------- .nv.shared.reserved.0     --------------------------
	.section	.nv.shared.reserved.0,"aw",@nobits
	.weak		__nv_reservedSMEM_offset_0_alias
	.size		__nv_reservedSMEM_offset_0_alias, 0, 64
	.other		__nv_reservedSMEM_offset_0_alias,@"STO_CUDA_RESERVED_SHARED STV_DEFAULT"
__nv_reservedSMEM_offset_0_alias:
	.zero		0
	.zero		64


//--------------------- .nv.constant0._Z3mulPKdS0_Pdm --------------------------
	.section	.nv.constant0._Z3mulPKdS0_Pdm,"a",@progbits
	.sectionflags	@""
	.align	4
.nv.constant0._Z3mulPKdS0_Pdm:
	.zero		928


//--------------------- SYMBOLS --------------------------

	.type		.nv.reservedSmem.offset0,@object
	.size		.nv.reservedSmem.offset0,0x4
